	.headerflags	@"EF_CUDA_TEXMODE_UNIFIED EF_CUDA_64BIT_ADDRESS EF_CUDA_ACCELERATORS EF_CUDA_SM90 EF_CUDA_VIRTUAL_SM(EF_CUDA_SM90)"
	.elftype	@"ET_EXEC"


//--------------------- .nv.info                  --------------------------
	.section	.nv.info,"",@"SHT_CUDA_INFO"
	.align	4


	//----- nvinfo : EIATTR_REGCOUNT
	.align		4
        /*0000*/ 	.byte	0x04, 0x2f
        /*0002*/ 	.short	(.L_3 - .L_2)
	.align		4
.L_2:
        /*0004*/ 	.word	index@(triton_poi_fused__native_batch_norm_legit_no_training_add_22)
        /*0008*/ 	.word	0x00000014


	//----- nvinfo : EIATTR_MIN_STACK_SIZE
	.align		4
.L_3:
        /*000c*/ 	.byte	0x04, 0x12
        /*000e*/ 	.short	(.L_5 - .L_4)
	.align		4
.L_4:
        /*0010*/ 	.word	index@(triton_poi_fused__native_batch_norm_legit_no_training_add_22)
        /*0014*/ 	.word	0x00000000


	//----- nvinfo : EIATTR_FRAME_SIZE
	.align		4
.L_5:
        /*0018*/ 	.byte	0x04, 0x11
        /*001a*/ 	.short	(.L_7 - .L_6)
	.align		4
.L_6:
        /*001c*/ 	.word	index@(triton_poi_fused__native_batch_norm_legit_no_training_add_22)
        /*0020*/ 	.word	0x00000000


	//----- nvinfo : EIATTR_MIN_STACK_SIZE
	.align		4
.L_7:
        /*0024*/ 	.byte	0x04, 0x12
        /*0026*/ 	.short	(.L_9 - .L_8)
	.align		4
.L_8:
        /*0028*/ 	.word	index@(triton_poi_fused__native_batch_norm_legit_no_training_add_22)
        /*002c*/ 	.word	0x00000000
.L_9:


//--------------------- .nv.info.triton_poi_fused__native_batch_norm_legit_no_training_add_22 --------------------------
	.section	.nv.info.triton_poi_fused__native_batch_norm_legit_no_training_add_22,"",@"SHT_CUDA_INFO"
	.sectionflags	@""
	.align	4


	//----- nvinfo : EIATTR_CUDA_API_VERSION
	.align		4
        /*0000*/ 	.byte	0x04, 0x37
        /*0002*/ 	.short	(.L_11 - .L_10)
.L_10:
        /*0004*/ 	.word	0x0000007c


	//----- nvinfo : EIATTR_KPARAM_INFO
	.align		4
.L_11:
        /*0008*/ 	.byte	0x04, 0x17
        /*000a*/ 	.short	(.L_13 - .L_12)
.L_12:
        /*000c*/ 	.word	0x00000000
        /*0010*/ 	.short	0x0007
        /*0012*/ 	.short	0x0038
        /*0014*/ 	.byte	0x00, 0xf0, 0x11, 0x00


	//----- nvinfo : EIATTR_KPARAM_INFO
	.align		4
.L_13:
        /*0018*/ 	.byte	0x04, 0x17
        /*001a*/ 	.short	(.L_15 - .L_14)
.L_14:
        /*001c*/ 	.word	0x00000000
        /*0020*/ 	.short	0x0006
        /*0022*/ 	.short	0x0030
        /*0024*/ 	.byte	0x00, 0xf4, 0x21, 0x00


	//----- nvinfo : EIATTR_KPARAM_INFO
	.align		4
.L_15:
        /*0028*/ 	.byte	0x04, 0x17
        /*002a*/ 	.short	(.L_17 - .L_16)
.L_16:
        /*002c*/ 	.word	0x00000000
        /*0030*/ 	.short	0x0005
        /*0032*/ 	.short	0x0028
        /*0034*/ 	.byte	0x00, 0xf4, 0x21, 0x00


	//----- nvinfo : EIATTR_KPARAM_INFO
	.align		4
.L_17:
        /*0038*/ 	.byte	0x04, 0x17
        /*003a*/ 	.short	(.L_19 - .L_18)
.L_18:
        /*003c*/ 	.word	0x00000000
        /*0040*/ 	.short	0x0004
        /*0042*/ 	.short	0x0020
        /*0044*/ 	.byte	0x00, 0xf4, 0x21, 0x00


	//----- nvinfo : EIATTR_KPARAM_INFO
	.align		4
.L_19:
        /*0048*/ 	.byte	0x04, 0x17
        /*004a*/ 	.short	(.L_21 - .L_20)
.L_20:
        /*004c*/ 	.word	0x00000000
        /*0050*/ 	.short	0x0003
        /*0052*/ 	.short	0x0018
        /*0054*/ 	.byte	0x00, 0xf4, 0x21, 0x00


	//----- nvinfo : EIATTR_KPARAM_INFO
	.align		4
.L_21:
        /*0058*/ 	.byte	0x04, 0x17
        /*005a*/ 	.short	(.L_23 - .L_22)
.L_22:
        /*005c*/ 	.word	0x00000000
        /*0060*/ 	.short	0x0002
        /*0062*/ 	.short	0x0010
        /*0064*/ 	.byte	0x00, 0xf4, 0x21, 0x00


	//----- nvinfo : EIATTR_KPARAM_INFO
	.align		4
.L_23:
        /*0068*/ 	.byte	0x04, 0x17
        /*006a*/ 	.short	(.L_25 - .L_24)
.L_24:
        /*006c*/ 	.word	0x00000000
        /*0070*/ 	.short	0x0001
        /*0072*/ 	.short	0x0008
        /*0074*/ 	.byte	0x00, 0xf4, 0x21, 0x00


	//----- nvinfo : EIATTR_KPARAM_INFO
	.align		4
.L_25:
        /*0078*/ 	.byte	0x04, 0x17
        /*007a*/ 	.short	(.L_27 - .L_26)
.L_26:
        /*007c*/ 	.word	0x00000000
        /*0080*/ 	.short	0x0000
        /*0082*/ 	.short	0x0000
        /*0084*/ 	.byte	0x00, 0xf4, 0x21, 0x00


	//----- nvinfo : EIATTR_SPARSE_MMA_MASK
	.align		4
.L_27:
        /*0088*/ 	.byte	0x03, 0x50
        /*008a*/ 	.short	0x0000


	//----- nvinfo : EIATTR_MAXREG_COUNT
	.align		4
        /*008c*/ 	.byte	0x03, 0x1b
        /*008e*/ 	.short	0x00ff


	//----- nvinfo : EIATTR_EXIT_INSTR_OFFSETS
	.align		4
        /*0090*/ 	.byte	0x04, 0x1c
        /*0092*/ 	.short	(.L_29 - .L_28)


	//   ....[0]....
.L_28:
        /*0094*/ 	.word	0x00000360


	//----- nvinfo : EIATTR_REQNTID
	.align		4
.L_29:
        /*0098*/ 	.byte	0x04, 0x10
        /*009a*/ 	.short	(.L_31 - .L_30)
.L_30:
        /*009c*/ 	.word	0x00000080
        /*00a0*/ 	.word	0x00000001
        /*00a4*/ 	.word	0x00000001


	//----- nvinfo : EIATTR_CBANK_PARAM_SIZE
	.align		4
.L_31:
        /*00a8*/ 	.byte	0x03, 0x19
        /*00aa*/ 	.short	0x003c


	//----- nvinfo : EIATTR_PARAM_CBANK
	.align		4
        /*00ac*/ 	.byte	0x04, 0x0a
        /*00ae*/ 	.short	(.L_33 - .L_32)
	.align		4
.L_32:
        /*00b0*/ 	.word	index@(.nv.constant0.triton_poi_fused__native_batch_norm_legit_no_training_add_22)
        /*00b4*/ 	.short	0x0210
        /*00b6*/ 	.short	0x003c


	//----- nvinfo : EIATTR_SW_WAR
	.align		4
.L_33:
        /*00b8*/ 	.byte	0x04, 0x36
        /*00ba*/ 	.short	(.L_35 - .L_34)
.L_34:
        /*00bc*/ 	.word	0x00000008
.L_35:


//--------------------- .nv.callgraph             --------------------------
	.section	.nv.callgraph,"",@"SHT_CUDA_CALLGRAPH"
	.align	4
	.sectionentsize	8
	.align		4
        /*0000*/ 	.word	0x00000000
	.align		4
        /*0004*/ 	.word	0xffffffff
	.align		4
        /*0008*/ 	.word	0x00000000
	.align		4
        /*000c*/ 	.word	0xfffffffe
	.align		4
        /*0010*/ 	.word	0x00000000
	.align		4
        /*0014*/ 	.word	0xfffffffd
	.align		4
        /*0018*/ 	.word	0x00000000
	.align		4
        /*001c*/ 	.word	0xfffffffc


//--------------------- .nv.constant4             --------------------------
	.section	.nv.constant4,"a",@progbits
	.align	8
	.align		8
.nv.constant4:
        /*0000*/ 	.dword	_$_str
	.align		8
        /*0008*/ 	.dword	_$_str_$_2


//--------------------- .text.triton_poi_fused__native_batch_norm_legit_no_training_add_22 --------------------------
	.section	.text.triton_poi_fused__native_batch_norm_legit_no_training_add_22,"ax",@progbits
	.align	128
        .global         triton_poi_fused__native_batch_norm_legit_no_training_add_22
        .type           triton_poi_fused__native_batch_norm_legit_no_training_add_22,@function
        .size           triton_poi_fused__native_batch_norm_legit_no_training_add_22,(.L_x_1 - triton_poi_fused__native_batch_norm_legit_no_training_add_22)
        .other          triton_poi_fused__native_batch_norm_legit_no_training_add_22,@"STO_CUDA_ENTRY STV_DEFAULT"
triton_poi_fused__native_batch_norm_legit_no_training_add_22:
.text.triton_poi_fused__native_batch_norm_legit_no_training_add_22:
[----:B------:R-:W-:Y:S01]  /*0000*/  LDC R1, c[0x0][0x28] ;  /* 0x00000a00ff017b82 */ /* 0x000fe20000000800 */
[----:B------:R-:W1:Y:S07]  /*0010*/  S2R R0, SR_TID.X ;  /* 0x0000000000007919 */ /* 0x000e6e0000002100 */
[----:B------:R-:W2:Y:S01]  /*0020*/  LDC.64 R10, c[0x0][0x220] ;  /* 0x00008800ff0a7b82 */ /* 0x000ea20000000a00 */
[----:B------:R-:W-:Y:S01]  /*0030*/  ULDC.64 UR4, c[0x0][0x208] ;  /* 0x0000820000047ab9 */ /* 0x000fe20000000a00 */
[----:B------:R-:W3:Y:S06]  /*0040*/  S2R R5, SR_CTAID.X ;  /* 0x0000000000057919 */ /* 0x000eec0000002500 */
[----:B------:R-:W4:Y:S08]  /*0050*/  LDC.64 R6, c[0x0][0x210] ;  /* 0x00008400ff067b82 */ /* 0x000f300000000a00 */
[----:B------:R-:W5:Y:S08]  /*0060*/  LDC.64 R8, c[0x0][0x218] ;  /* 0x00008600ff087b82 */ /* 0x000f700000000a00 */
[----:B------:R-:W5:Y:S01]  /*0070*/  LDC.64 R12, c[0x0][0x228] ;  /* 0x00008a00ff0c7b82 */ /* 0x000f620000000a00 */
[----:B-1----:R-:W-:-:S07]  /*0080*/  SHF.L.U32 R0, R0, 0x1, RZ ;  /* 0x0000000100007819 */ /* 0x002fce00000006ff */
[----:B------:R-:W1:Y:S01]  /*0090*/  LDC.64 R14, c[0x0][0x230] ;  /* 0x00008c00ff0e7b82 */ /* 0x000e620000000a00 */
[----:B---3--:R-:W-:Y:S02]  /*00a0*/  SHF.R.S32.HI R3, RZ, 0x17, R5 ;  /* 0x00000017ff037819 */ /* 0x008fe40000011405 */
[----:B------:R-:W-:Y:S02]  /*00b0*/  LOP3.LUT R0, R0, 0xfe, RZ, 0xc0, !PT ;  /* 0x000000fe00007812 */ /* 0x000fe400078ec0ff */
[----:B------:R-:W-:Y:S02]  /*00c0*/  SGXT R3, R3, 0x1 ;  /* 0x000000010303781a */ /* 0x000fe40000000200 */
[----:B------:R-:W-:-:S04]  /*00d0*/  LEA R0, R5, R0, 0x8 ;  /* 0x0000000005007211 */ /* 0x000fc800078e40ff */
[----:B------:R-:W-:-:S04]  /*00e0*/  LEA.HI R3, R3, R0, RZ, 0x6 ;  /* 0x0000000003037211 */ /* 0x000fc800078f30ff */
[----:B------:R-:W-:-:S04]  /*00f0*/  SHF.R.S32.HI R3, RZ, 0x6, R3 ;  /* 0x00000006ff037819 */ /* 0x000fc80000011403 */
[----:B------:R-:W-:-:S04]  /*0100*/  LEA.HI R2, R3, R3, RZ, 0x6 ;  /* 0x0000000303027211 */ /* 0x000fc800078f30ff */
[----:B------:R-:W-:-:S04]  /*0110*/  LOP3.LUT R2, R2, 0xffffffc0, RZ, 0xc0, !PT ;  /* 0xffffffc002027812 */ /* 0x000fc800078ec0ff */
[----:B------:R-:W-:Y:S02]  /*0120*/  IADD3 R17, R3, -R2, RZ ;  /* 0x8000000203117210 */ /* 0x000fe40007ffe0ff */
[----:B------:R-:W3:Y:S03]  /*0130*/  LDC.64 R2, c[0x0][0x238] ;  /* 0x00008e00ff027b82 */ /* 0x000ee60000000a00 */
[----:B--2---:R-:W-:-:S05]  /*0140*/  IMAD.WIDE R10, R17, 0x4, R10 ;  /* 0x00000004110a7825 */ /* 0x004fca00078e020a */
[----:B------:R1:W2:Y:S01]  /*0150*/  LDG.E.EL R4, desc[UR4][R10.64] ;  /* 0x000000040a047981 */ /* 0x0002a2000c2e1900 */
[----:B----4-:R-:W-:-:S04]  /*0160*/  IMAD.WIDE R6, R0, 0x4, R6 ;  /* 0x0000000400067825 */ /* 0x010fc800078e0206 */
[C---:B-----5:R-:W-:Y:S02]  /*0170*/  IMAD.WIDE R8, R17.reuse, 0x4, R8 ;  /* 0x0000000411087825 */ /* 0x060fe400078e0208 */
[----:B------:R-:W4:Y:S02]  /*0180*/  LDG.E.64 R6, desc[UR4][R6.64] ;  /* 0x0000000406067981 */ /* 0x000f24000c1e1b00 */
[C---:B0-----:R-:W-:Y:S02]  /*0190*/  IMAD.WIDE R12, R17.reuse, 0x4, R12 ;  /* 0x00000004110c7825 */ /* 0x041fe400078e020c */
[----:B------:R0:W4:Y:S02]  /*01a0*/  LDG.E.EL R5, desc[UR4][R8.64] ;  /* 0x0000000408057981 */ /* 0x000124000c2e1900 */
[----:B-1----:R-:W-:Y:S02]  /*01b0*/  IMAD.WIDE R10, R17, 0x4, R14 ;  /* 0x00000004110a7825 */ /* 0x002fe400078e020e */
[----:B------:R1:W5:Y:S02]  /*01c0*/  LDG.E.EL R12, desc[UR4][R12.64] ;  /* 0x000000040c0c7981 */ /* 0x000364000c2e1900 */
[----:B---3--:R-:W-:-:S02]  /*01d0*/  IMAD.WIDE R2, R0, 0x4, R2 ;  /* 0x0000000400027825 */ /* 0x008fc400078e0202 */
[----:B------:R-:W5:Y:S01]  /*01e0*/  LDG.E.EL R11, desc[UR4][R10.64] ;  /* 0x000000040a0b7981 */ /* 0x000f62000c2e1900 */
[----:B0-----:R-:W0:Y:S03]  /*01f0*/  LDC.64 R8, c[0x0][0x240] ;  /* 0x00009000ff087b82 */ /* 0x001e260000000a00 */
[----:B------:R-:W3:Y:S01]  /*0200*/  LDG.E.64 R2, desc[UR4][R2.64] ;  /* 0x0000000402027981 */ /* 0x000ee2000c1e1b00 */
[----:B-1----:R-:W-:Y:S01]  /*0210*/  HFMA2.MMA R13, -RZ, RZ, 1.625, 0 ;  /* 0x3e800000ff0d7435 */ /* 0x002fe200000001ff */
[----:B0-----:R-:W-:-:S04]  /*0220*/  IMAD.WIDE R8, R0, 0x4, R8 ;  /* 0x0000000400087825 */ /* 0x001fc800078e0208 */
[----:B--2---:R-:W-:-:S04]  /*0230*/  FADD R4, R4, 9.9999997473787516356e-06 ;  /* 0x3727c5ac04047421 */ /* 0x004fc80000000000 */
[----:B------:R-:W0:Y:S02]  /*0240*/  MUFU.SQRT R14, R4 ;  /* 0x00000004000e7308 */ /* 0x000e240000002000 */
[C---:B0-----:R-:W-:Y:S02]  /*0250*/  FSETP.GT.AND P0, PT, R14.reuse, 8.50705917302346158658e+37, PT ;  /* 0x7e8000000e00780b */ /* 0x041fe40003f04000 */
[----:B------:R-:W-:-:S11]  /*0260*/  FSETP.GEU.AND P1, PT, R14, 1.175494350822287508e-38, PT ;  /* 0x008000000e00780b */ /* 0x000fd60003f2e000 */
[----:B------:R-:W-:-:S04]  /*0270*/  @P0 FMUL R14, R14, 0.25 ;  /* 0x3e8000000e0e0820 */ /* 0x000fc80000400000 */
[----:B------:R-:W-:-:S06]  /*0280*/  @!P1 FMUL R14, R14, 16777216 ;  /* 0x4b8000000e0e9820 */ /* 0x000fcc0000400000 */
[----:B------:R-:W0:Y:S01]  /*0290*/  MUFU.RCP R14, R14 ;  /* 0x0000000e000e7308 */ /* 0x000e220000001000 */
[----:B------:R-:W-:Y:S01]  /*02a0*/  FSEL R13, R13, 1, P0 ;  /* 0x3f8000000d0d7808 */ /* 0x000fe20000000000 */
[----:B----4-:R-:W-:-:S04]  /*02b0*/  FADD R6, R6, -R5 ;  /* 0x8000000506067221 */ /* 0x010fc80000000000 */
[----:B------:R-:W-:Y:S01]  /*02c0*/  @!P1 FMUL R13, R13, 16777216 ;  /* 0x4b8000000d0d9820 */ /* 0x000fe20000400000 */
[----:B------:R-:W-:-:S03]  /*02d0*/  FADD R7, R7, -R5 ;  /* 0x8000000507077221 */ /* 0x000fc60000000000 */
[----:B0-----:R-:W-:-:S04]  /*02e0*/  FMUL R13, R14, R13 ;  /* 0x0000000d0e0d7220 */ /* 0x001fc80000400000 */
[-C--:B------:R-:W-:Y:S01]  /*02f0*/  FMUL R6, R6, R13.reuse ;  /* 0x0000000d06067220 */ /* 0x080fe20000400000 */
[----:B------:R-:W-:-:S03]  /*0300*/  FMUL R4, R7, R13 ;  /* 0x0000000d07047220 */ /* 0x000fc60000400000 */
[C-C-:B-----5:R-:W-:Y:S01]  /*0310*/  FFMA R5, R12.reuse, R6, R11.reuse ;  /* 0x000000060c057223 */ /* 0x160fe2000000000b */
[----:B------:R-:W-:-:S03]  /*0320*/  FFMA R4, R12, R4, R11 ;  /* 0x000000040c047223 */ /* 0x000fc6000000000b */
[----:B---3--:R-:W-:Y:S01]  /*0330*/  FADD R2, R2, R5 ;  /* 0x0000000502027221 */ /* 0x008fe20000000000 */
[----:B------:R-:W-:-:S05]  /*0340*/  FADD R3, R3, R4 ;  /* 0x0000000403037221 */ /* 0x000fca0000000000 */
[----:B------:R-:W-:Y:S01]  /*0350*/  STG.E.64 desc[UR4][R8.64], R2 ;  /* 0x0000000208007986 */ /* 0x000fe2000c101b04 */
[----:B------:R-:W-:Y:S05]  /*0360*/  EXIT ;  /* 0x000000000000794d */ /* 0x000fea0003800000 */
.L_x_0:
[----:B------:R-:W-:-:S00]  /*0370*/  BRA `(.L_x_0) ;  /* 0xfffffffc00fc7947 */ /* 0x000fc0000383ffff */
[----:B------:R-:W-:-:S00]  /*0380*/  NOP ;  /* 0x0000000000007918 */ /* 0x000fc00000000000 */
[----:B------:R-:W-:-:S00]  /*0390*/  NOP ;  /* 0x0000000000007918 */ /* 0x000fc00000000000 */
[----:B------:R-:W-:-:S00]  /*03a0*/  NOP ;  /* 0x0000000000007918 */ /* 0x000fc00000000000 */
[----:B------:R-:W-:-:S00]  /*03b0*/  NOP ;  /* 0x0000000000007918 */ /* 0x000fc00000000000 */
[----:B------:R-:W-:-:S00]  /*03c0*/  NOP ;  /* 0x0000000000007918 */ /* 0x000fc00000000000 */
[----:B------:R-:W-:-:S00]  /*03d0*/  NOP ;  /* 0x0000000000007918 */ /* 0x000fc00000000000 */
[----:B------:R-:W-:-:S00]  /*03e0*/  NOP ;  /* 0x0000000000007918 */ /* 0x000fc00000000000 */
[----:B------:R-:W-:-:S00]  /*03f0*/  NOP ;  /* 0x0000000000007918 */ /* 0x000fc00000000000 */
.L_x_1:


//--------------------- .nv.global.init           --------------------------
	.section	.nv.global.init,"aw",@progbits
.nv.global.init:
	.type		_$_str,@object
	.size		_$_str,(_$_str_$_2 - _$_str)
_$_str:
        /*0000*/ 	.byte	0x5f, 0x5f, 0x43, 0x55, 0x44, 0x41, 0x5f, 0x46, 0x54, 0x5a, 0x00
	.type		_$_str_$_2,@object
	.size		_$_str_$_2,(.L_1 - _$_str_$_2)
_$_str_$_2:
        /*000b*/ 	.byte	0x5f, 0x5f, 0x43, 0x55, 0x44, 0x41, 0x5f, 0x50, 0x52, 0x45, 0x43, 0x5f, 0x53, 0x51, 0x52, 0x54
        /*001b*/ 	.byte	0x00
.L_1:


//--------------------- .nv.constant0.triton_poi_fused__native_batch_norm_legit_no_training_add_22 --------------------------
	.section	.nv.constant0.triton_poi_fused__native_batch_norm_legit_no_training_add_22,"a",@progbits
	.sectionflags	@""
	.align	4
.nv.constant0.triton_poi_fused__native_batch_norm_legit_no_training_add_22:
	.zero		588
